	.headerflags	@"EF_CUDA_TEXMODE_UNIFIED EF_CUDA_64BIT_ADDRESS EF_CUDA_ACCELERATORS EF_CUDA_SM90 EF_CUDA_VIRTUAL_SM(EF_CUDA_SM90)"
	.elftype	@"ET_EXEC"


//--------------------- .nv.info                  --------------------------
	.section	.nv.info,"",@"SHT_CUDA_INFO"
	.align	4


	//----- nvinfo : EIATTR_REGCOUNT
	.align		4
        /*0000*/ 	.byte	0x04, 0x2f
        /*0002*/ 	.short	(.L_3 - .L_2)
	.align		4
.L_2:
        /*0004*/ 	.word	index@(triton_poi_fused__native_batch_norm_legit_no_training_relu_34)
        /*0008*/ 	.word	0x00000024


	//----- nvinfo : EIATTR_MIN_STACK_SIZE
	.align		4
.L_3:
        /*000c*/ 	.byte	0x04, 0x12
        /*000e*/ 	.short	(.L_5 - .L_4)
	.align		4
.L_4:
        /*0010*/ 	.word	index@(triton_poi_fused__native_batch_norm_legit_no_training_relu_34)
        /*0014*/ 	.word	0x00000000


	//----- nvinfo : EIATTR_FRAME_SIZE
	.align		4
.L_5:
        /*0018*/ 	.byte	0x04, 0x11
        /*001a*/ 	.short	(.L_7 - .L_6)
	.align		4
.L_6:
        /*001c*/ 	.word	index@(triton_poi_fused__native_batch_norm_legit_no_training_relu_34)
        /*0020*/ 	.word	0x00000000


	//----- nvinfo : EIATTR_MIN_STACK_SIZE
	.align		4
.L_7:
        /*0024*/ 	.byte	0x04, 0x12
        /*0026*/ 	.short	(.L_9 - .L_8)
	.align		4
.L_8:
        /*0028*/ 	.word	index@(triton_poi_fused__native_batch_norm_legit_no_training_relu_34)
        /*002c*/ 	.word	0x00000000
.L_9:


//--------------------- .nv.info.triton_poi_fused__native_batch_norm_legit_no_training_relu_34 --------------------------
	.section	.nv.info.triton_poi_fused__native_batch_norm_legit_no_training_relu_34,"",@"SHT_CUDA_INFO"
	.sectionflags	@""
	.align	4


	//----- nvinfo : EIATTR_CUDA_API_VERSION
	.align		4
        /*0000*/ 	.byte	0x04, 0x37
        /*0002*/ 	.short	(.L_11 - .L_10)
.L_10:
        /*0004*/ 	.word	0x0000007c


	//----- nvinfo : EIATTR_KPARAM_INFO
	.align		4
.L_11:
        /*0008*/ 	.byte	0x04, 0x17
        /*000a*/ 	.short	(.L_13 - .L_12)
.L_12:
        /*000c*/ 	.word	0x00000000
        /*0010*/ 	.short	0x0006
        /*0012*/ 	.short	0x0030
        /*0014*/ 	.byte	0x00, 0xf0, 0x11, 0x00


	//----- nvinfo : EIATTR_KPARAM_INFO
	.align		4
.L_13:
        /*0018*/ 	.byte	0x04, 0x17
        /*001a*/ 	.short	(.L_15 - .L_14)
.L_14:
        /*001c*/ 	.word	0x00000000
        /*0020*/ 	.short	0x0005
        /*0022*/ 	.short	0x0028
        /*0024*/ 	.byte	0x00, 0xf4, 0x21, 0x00


	//----- nvinfo : EIATTR_KPARAM_INFO
	.align		4
.L_15:
        /*0028*/ 	.byte	0x04, 0x17
        /*002a*/ 	.short	(.L_17 - .L_16)
.L_16:
        /*002c*/ 	.word	0x00000000
        /*0030*/ 	.short	0x0004
        /*0032*/ 	.short	0x0020
        /*0034*/ 	.byte	0x00, 0xf4, 0x21, 0x00


	//----- nvinfo : EIATTR_KPARAM_INFO
	.align		4
.L_17:
        /*0038*/ 	.byte	0x04, 0x17
        /*003a*/ 	.short	(.L_19 - .L_18)
.L_18:
        /*003c*/ 	.word	0x00000000
        /*0040*/ 	.short	0x0003
        /*0042*/ 	.short	0x0018
        /*0044*/ 	.byte	0x00, 0xf4, 0x21, 0x00


	//----- nvinfo : EIATTR_KPARAM_INFO
	.align		4
.L_19:
        /*0048*/ 	.byte	0x04, 0x17
        /*004a*/ 	.short	(.L_21 - .L_20)
.L_20:
        /*004c*/ 	.word	0x00000000
        /*0050*/ 	.short	0x0002
        /*0052*/ 	.short	0x0010
        /*0054*/ 	.byte	0x00, 0xf4, 0x21, 0x00


	//----- nvinfo : EIATTR_KPARAM_INFO
	.align		4
.L_21:
        /*0058*/ 	.byte	0x04, 0x17
        /*005a*/ 	.short	(.L_23 - .L_22)
.L_22:
        /*005c*/ 	.word	0x00000000
        /*0060*/ 	.short	0x0001
        /*0062*/ 	.short	0x0008
        /*0064*/ 	.byte	0x00, 0xf4, 0x21, 0x00


	//----- nvinfo : EIATTR_KPARAM_INFO
	.align		4
.L_23:
        /*0068*/ 	.byte	0x04, 0x17
        /*006a*/ 	.short	(.L_25 - .L_24)
.L_24:
        /*006c*/ 	.word	0x00000000
        /*0070*/ 	.short	0x0000
        /*0072*/ 	.short	0x0000
        /*0074*/ 	.byte	0x00, 0xf4, 0x21, 0x00


	//----- nvinfo : EIATTR_SPARSE_MMA_MASK
	.align		4
.L_25:
        /*0078*/ 	.byte	0x03, 0x50
        /*007a*/ 	.short	0x0000


	//----- nvinfo : EIATTR_MAXREG_COUNT
	.align		4
        /*007c*/ 	.byte	0x03, 0x1b
        /*007e*/ 	.short	0x00ff


	//----- nvinfo : EIATTR_EXIT_INSTR_OFFSETS
	.align		4
        /*0080*/ 	.byte	0x04, 0x1c
        /*0082*/ 	.short	(.L_27 - .L_26)


	//   ....[0]....
.L_26:
        /*0084*/ 	.word	0x00000b30


	//   ....[1]....
        /*0088*/ 	.word	0x00000b50


	//----- nvinfo : EIATTR_REQNTID
	.align		4
.L_27:
        /*008c*/ 	.byte	0x04, 0x10
        /*008e*/ 	.short	(.L_29 - .L_28)
.L_28:
        /*0090*/ 	.word	0x00000080
        /*0094*/ 	.word	0x00000001
        /*0098*/ 	.word	0x00000001


	//----- nvinfo : EIATTR_CBANK_PARAM_SIZE
	.align		4
.L_29:
        /*009c*/ 	.byte	0x03, 0x19
        /*009e*/ 	.short	0x0034


	//----- nvinfo : EIATTR_PARAM_CBANK
	.align		4
        /*00a0*/ 	.byte	0x04, 0x0a
        /*00a2*/ 	.short	(.L_31 - .L_30)
	.align		4
.L_30:
        /*00a4*/ 	.word	index@(.nv.constant0.triton_poi_fused__native_batch_norm_legit_no_training_relu_34)
        /*00a8*/ 	.short	0x0210
        /*00aa*/ 	.short	0x0034


	//----- nvinfo : EIATTR_SW_WAR
	.align		4
.L_31:
        /*00ac*/ 	.byte	0x04, 0x36
        /*00ae*/ 	.short	(.L_33 - .L_32)
.L_32:
        /*00b0*/ 	.word	0x00000008
.L_33:


//--------------------- .nv.callgraph             --------------------------
	.section	.nv.callgraph,"",@"SHT_CUDA_CALLGRAPH"
	.align	4
	.sectionentsize	8
	.align		4
        /*0000*/ 	.word	0x00000000
	.align		4
        /*0004*/ 	.word	0xffffffff
	.align		4
        /*0008*/ 	.word	0x00000000
	.align		4
        /*000c*/ 	.word	0xfffffffe
	.align		4
        /*0010*/ 	.word	0x00000000
	.align		4
        /*0014*/ 	.word	0xfffffffd
	.align		4
        /*0018*/ 	.word	0x00000000
	.align		4
        /*001c*/ 	.word	0xfffffffc


//--------------------- .nv.constant4             --------------------------
	.section	.nv.constant4,"a",@progbits
	.align	8
	.align		8
.nv.constant4:
        /*0000*/ 	.dword	_$_str
	.align		8
        /*0008*/ 	.dword	_$_str_$_2


//--------------------- .text.triton_poi_fused__native_batch_norm_legit_no_training_relu_34 --------------------------
	.section	.text.triton_poi_fused__native_batch_norm_legit_no_training_relu_34,"ax",@progbits
	.align	128
        .global         triton_poi_fused__native_batch_norm_legit_no_training_relu_34
        .type           triton_poi_fused__native_batch_norm_legit_no_training_relu_34,@function
        .size           triton_poi_fused__native_batch_norm_legit_no_training_relu_34,(.L_x_1 - triton_poi_fused__native_batch_norm_legit_no_training_relu_34)
        .other          triton_poi_fused__native_batch_norm_legit_no_training_relu_34,@"STO_CUDA_ENTRY STV_DEFAULT"
triton_poi_fused__native_batch_norm_legit_no_training_relu_34:
.text.triton_poi_fused__native_batch_norm_legit_no_training_relu_34:
[----:B------:R-:W0:Y:S02]  /*0000*/  LDC R1, c[0x0][0x28] ;  /* 0x00000a00ff017b82 */ /* 0x000e240000000800 */
[----:B------:R-:W1:Y:S01]  /*0010*/  S2R R0, SR_TID.X ;  /* 0x0000000000007919 */ /* 0x000e620000002100 */
[----:B------:R-:W2:Y:S01]  /*0020*/  LDC.64 R28, c[0x0][0x220] ;  /* 0x00008800ff1c7b82 */ /* 0x000ea20000000a00 */
[----:B------:R-:W3:Y:S07]  /*0030*/  S2R R3, SR_CTAID.X ;  /* 0x0000000000037919 */ /* 0x000eee0000002500 */
[----:B------:R-:W4:Y:S01]  /*0040*/  LDC.64 R32, c[0x0][0x210] ;  /* 0x00008400ff207b82 */ /* 0x000f220000000a00 */
[----:B------:R-:W-:Y:S01]  /*0050*/  ULDC.64 UR4, c[0x0][0x208] ;  /* 0x0000820000047ab9 */ /* 0x000fe20000000a00 */
[----:B------:R-:W-:-:S02]  /*0060*/  CS2R R4, SRZ ;  /* 0x0000000000047805 */ /* 0x000fc4000001ff00 */
[----:B------:R-:W-:Y:S02]  /*0070*/  CS2R R6, SRZ ;  /* 0x0000000000067805 */ /* 0x000fe4000001ff00 */
[----:B------:R-:W-:Y:S02]  /*0080*/  CS2R R8, SRZ ;  /* 0x0000000000087805 */ /* 0x000fe4000001ff00 */
[----:B------:R-:W-:Y:S01]  /*0090*/  CS2R R10, SRZ ;  /* 0x00000000000a7805 */ /* 0x000fe2000001ff00 */
[----:B------:R-:W5:Y:S01]  /*00a0*/  LDC.64 R30, c[0x0][0x218] ;  /* 0x00008600ff1e7b82 */ /* 0x000f620000000a00 */
[----:B-1----:R-:W-:-:S04]  /*00b0*/  SHF.L.U32 R0, R0, 0x2, RZ ;  /* 0x0000000200007819 */ /* 0x002fc800000006ff */
[----:B------:R-:W-:Y:S02]  /*00c0*/  LOP3.LUT R0, R0, 0x1fc, RZ, 0xc0, !PT ;  /* 0x000001fc00007812 */ /* 0x000fe400078ec0ff */
[----:B---3--:R-:W-:Y:S02]  /*00d0*/  SHF.R.S32.HI R2, RZ, 0x15, R3 ;  /* 0x00000015ff027819 */ /* 0x008fe40000011403 */
[----:B------:R-:W-:Y:S02]  /*00e0*/  LEA R0, R3, R0, 0xa ;  /* 0x0000000003007211 */ /* 0x000fe400078e50ff */
[----:B------:R-:W-:Y:S02]  /*00f0*/  SGXT R3, R2, 0x1 ;  /* 0x000000010203781a */ /* 0x000fe40000000200 */
[----:B------:R-:W-:Y:S02]  /*0100*/  ISETP.GE.AND P1, PT, R0, 0x2a400, PT ;  /* 0x0002a4000000780c */ /* 0x000fe40003f26270 */
[----:B------:R-:W-:-:S02]  /*0110*/  CS2R R12, SRZ ;  /* 0x00000000000c7805 */ /* 0x000fc4000001ff00 */
[----:B------:R-:W-:Y:S02]  /*0120*/  LEA.HI R3, R3, R0, RZ, 0x8 ;  /* 0x0000000003037211 */ /* 0x000fe400078f40ff */
[----:B------:R-:W-:Y:S01]  /*0130*/  CS2R R14, SRZ ;  /* 0x00000000000e7805 */ /* 0x000fe2000001ff00 */
[----:B----4-:R-:W-:Y:S01]  /*0140*/  IMAD.WIDE R32, R0, 0x4, R32 ;  /* 0x0000000400207825 */ /* 0x010fe200078e0220 */
[----:B------:R-:W-:-:S04]  /*0150*/  LOP3.LUT R3, R3, 0xffffff00, RZ, 0xc0, !PT ;  /* 0xffffff0003037812 */ /* 0x000fc800078ec0ff */
[----:B------:R-:W-:Y:S01]  /*0160*/  IADD3 R2, R0, -R3, RZ ;  /* 0x8000000300027210 */ /* 0x000fe20007ffe0ff */
[----:B------:R-:W3:Y:S04]  /*0170*/  @!P1 LDG.E.128 R4, desc[UR4][R32.64] ;  /* 0x0000000420049981 */ /* 0x000ee8000c1e1d00 */
[----:B--2---:R-:W-:-:S04]  /*0180*/  IMAD.WIDE R28, R2, 0x4, R28 ;  /* 0x00000004021c7825 */ /* 0x004fc800078e021c */
[----:B-----5:R-:W-:Y:S01]  /*0190*/  IMAD.WIDE R30, R2, 0x4, R30 ;  /* 0x00000004021e7825 */ /* 0x020fe200078e021e */
[----:B------:R-:W2:Y:S04]  /*01a0*/  @!P1 LDG.E.EL.128 R12, desc[UR4][R28.64] ;  /* 0x000000041c0c9981 */ /* 0x000ea8000c2e1d00 */
[----:B------:R-:W3:Y:S01]  /*01b0*/  @!P1 LDG.E.EL.128 R8, desc[UR4][R30.64] ;  /* 0x000000041e089981 */ /* 0x000ee2000c2e1d00 */
[----:B------:R-:W-:-:S04]  /*01c0*/  IADD3 R3, R0, 0x200, RZ ;  /* 0x0000020000037810 */ /* 0x000fc80007ffe0ff */
[----:B------:R-:W-:Y:S02]  /*01d0*/  ISETP.GE.AND P0, PT, R3, 0x2a400, PT ;  /* 0x0002a4000300780c */ /* 0x000fe40003f06270 */
[----:B------:R-:W-:Y:S02]  /*01e0*/  CS2R R24, SRZ ;  /* 0x0000000000187805 */ /* 0x000fe4000001ff00 */
[----:B------:R-:W-:Y:S02]  /*01f0*/  CS2R R26, SRZ ;  /* 0x00000000001a7805 */ /* 0x000fe4000001ff00 */
[----:B------:R-:W-:Y:S02]  /*0200*/  CS2R R16, SRZ ;  /* 0x0000000000107805 */ /* 0x000fe4000001ff00 */
[----:B------:R-:W-:Y:S02]  /*0210*/  CS2R R18, SRZ ;  /* 0x0000000000127805 */ /* 0x000fe4000001ff00 */
[----:B------:R-:W-:-:S02]  /*0220*/  CS2R R20, SRZ ;  /* 0x0000000000147805 */ /* 0x000fc4000001ff00 */
[----:B------:R-:W-:Y:S01]  /*0230*/  CS2R R22, SRZ ;  /* 0x0000000000167805 */ /* 0x000fe2000001ff00 */
[----:B------:R-:W4:Y:S04]  /*0240*/  @!P0 LDG.E.EL.128 R24, desc[UR4][R28.64] ;  /* 0x000000041c188981 */ /* 0x000f28000c2e1d00 */
[----:B------:R-:W5:Y:S04]  /*0250*/  @!P0 LDG.E.128 R16, desc[UR4][R32.64+0x800] ;  /* 0x0008000420108981 */ /* 0x000f68000c1e1d00 */
[----:B------:R1:W5:Y:S01]  /*0260*/  @!P0 LDG.E.EL.128 R20, desc[UR4][R30.64] ;  /* 0x000000041e148981 */ /* 0x000362000c2e1d00 */
[----:B------:R-:W-:Y:S01]  /*0270*/  HFMA2.MMA R3, -RZ, RZ, 1.625, 0 ;  /* 0x3e800000ff037435 */ /* 0x000fe200000001ff */
[----:B-1----:R-:W1:Y:S02]  /*0280*/  LDC.64 R30, c[0x0][0x230] ;  /* 0x00008c00ff1e7b82 */ /* 0x002e640000000a00 */
[----:B-1----:R-:W-:-:S04]  /*0290*/  IMAD.WIDE R30, R2, 0x4, R30 ;  /* 0x00000004021e7825 */ /* 0x002fc800078e021e */
[----:B--2---:R-:W-:Y:S01]  /*02a0*/  FADD R12, R12, 0.0010000000474974513054 ;  /* 0x3a83126f0c0c7421 */ /* 0x004fe20000000000 */
[----:B---3--:R-:W-:-:S05]  /*02b0*/  FADD R5, -R9, R5 ;  /* 0x0000000509057221 */ /* 0x008fca0000000100 */
[----:B------:R-:W1:Y:S01]  /*02c0*/  MUFU.SQRT R12, R12 ;  /* 0x0000000c000c7308 */ /* 0x000e620000002000 */
[----:B------:R-:W-:Y:S01]  /*02d0*/  FADD R9, R13, 0.0010000000474974513054 ;  /* 0x3a83126f0d097421 */ /* 0x000fe20000000000 */
[----:B------:R-:W-:Y:S01]  /*02e0*/  FADD R4, -R8, R4 ;  /* 0x0000000408047221 */ /* 0x000fe20000000100 */
[----:B------:R-:W-:Y:S01]  /*02f0*/  FADD R8, R14, 0.0010000000474974513054 ;  /* 0x3a83126f0e087421 */ /* 0x000fe20000000000 */
[----:B------:R-:W-:-:S04]  /*0300*/  FADD R14, R15, 0.0010000000474974513054 ;  /* 0x3a83126f0f0e7421 */ /* 0x000fc80000000000 */
[----:B------:R-:W2:Y:S01]  /*0310*/  MUFU.SQRT R9, R9 ;  /* 0x0000000900097308 */ /* 0x000ea20000002000 */
[----:B-1----:R-:W-:-:S07]  /*0320*/  FSETP.GT.AND P5, PT, R12, 8.50705917302346158658e+37, PT ;  /* 0x7e8000000c00780b */ /* 0x002fce0003fa4000 */
[----:B------:R-:W1:Y:S01]  /*0330*/  MUFU.SQRT R8, R8 ;  /* 0x0000000800087308 */ /* 0x000e620000002000 */
[----:B------:R-:W-:Y:S01]  /*0340*/  FSETP.GEU.AND P2, PT, R12, 1.175494350822287508e-38, PT ;  /* 0x008000000c00780b */ /* 0x000fe20003f4e000 */
[----:B----4-:R-:W-:-:S06]  /*0350*/  FADD R24, R24, 0.0010000000474974513054 ;  /* 0x3a83126f18187421 */ /* 0x010fcc0000000000 */
[----:B------:R-:W3:Y:S01]  /*0360*/  MUFU.SQRT R14, R14 ;  /* 0x0000000e000e7308 */ /* 0x000ee20000002000 */
[C---:B--2---:R-:W-:Y:S01]  /*0370*/  FSETP.GT.AND P3, PT, R9.reuse, 8.50705917302346158658e+37, PT ;  /* 0x7e8000000900780b */ /* 0x044fe20003f64000 */
[----:B------:R-:W-:Y:S01]  /*0380*/  FADD R10, -R10, R6 ;  /* 0x000000060a0a7221 */ /* 0x000fe20000000100 */
[----:B------:R-:W-:Y:S01]  /*0390*/  FSETP.GEU.AND P4, PT, R9, 1.175494350822287508e-38, PT ;  /* 0x008000000900780b */ /* 0x000fe20003f8e000 */
[----:B------:R-:W-:Y:S01]  /*03a0*/  @P5 FMUL R12, R12, 0.25 ;  /* 0x3e8000000c0c5820 */ /* 0x000fe20000400000 */
[----:B------:R-:W-:-:S03]  /*03b0*/  FSEL R6, R3, 1, P5 ;  /* 0x3f80000003067808 */ /* 0x000fc60002800000 */
[----:B------:R-:W2:Y:S01]  /*03c0*/  MUFU.SQRT R15, R24 ;  /* 0x00000018000f7308 */ /* 0x000ea20000002000 */
[----:B------:R-:W-:Y:S01]  /*03d0*/  FADD R13, R25, 0.0010000000474974513054 ;  /* 0x3a83126f190d7421 */ /* 0x000fe20000000000 */
[----:B------:R-:W-:Y:S01]  /*03e0*/  FADD R26, R26, 0.0010000000474974513054 ;  /* 0x3a83126f1a1a7421 */ /* 0x000fe20000000000 */
[----:B------:R-:W-:Y:S01]  /*03f0*/  @!P2 FMUL R12, R12, 16777216 ;  /* 0x4b8000000c0ca820 */ /* 0x000fe20000400000 */
[----:B------:R-:W-:Y:S01]  /*0400*/  @!P2 FMUL R6, R6, 16777216 ;  /* 0x4b8000000606a820 */ /* 0x000fe20000400000 */
[----:B-1----:R-:W-:Y:S01]  /*0410*/  FSETP.GT.AND P6, PT, R8, 8.50705917302346158658e+37, PT ;  /* 0x7e8000000800780b */ /* 0x002fe20003fc4000 */
[----:B-----5:R-:W-:Y:S01]  /*0420*/  FADD R16, -R20, R16 ;  /* 0x0000001014107221 */ /* 0x020fe20000000100 */
[----:B---3--:R-:W-:Y:S01]  /*0430*/  FSETP.GT.AND P2, PT, R14, 8.50705917302346158658e+37, PT ;  /* 0x7e8000000e00780b */ /* 0x008fe20003f44000 */
[----:B------:R-:W1:Y:S01]  /*0440*/  MUFU.SQRT R13, R13 ;  /* 0x0000000d000d7308 */ /* 0x000e620000002000 */
[----:B------:R-:W-:Y:S01]  /*0450*/  FSEL R20, R3, 1, P3 ;  /* 0x3f80000003147808 */ /* 0x000fe20001800000 */
[----:B------:R-:W-:Y:S01]  /*0460*/  @P3 FMUL R9, R9, 0.25 ;  /* 0x3e80000009093820 */ /* 0x000fe20000400000 */
[----:B------:R-:W-:-:S02]  /*0470*/  FSETP.GEU.AND P5, PT, R8, 1.175494350822287508e-38, PT ;  /* 0x008000000800780b */ /* 0x000fc40003fae000 */
[----:B------:R-:W-:-:S03]  /*0480*/  FSETP.GEU.AND P3, PT, R14, 1.175494350822287508e-38, PT ;  /* 0x008000000e00780b */ /* 0x000fc60003f6e000 */
[----:B------:R-:W3:Y:S01]  /*0490*/  MUFU.SQRT R25, R26 ;  /* 0x0000001a00197308 */ /* 0x000ee20000002000 */
[----:B------:R-:W-:Y:S01]  /*04a0*/  @!P4 FMUL R9, R9, 16777216 ;  /* 0x4b8000000909c820 */ /* 0x000fe20000400000 */
[----:B------:R-:W-:Y:S01]  /*04b0*/  @!P4 FMUL R20, R20, 16777216 ;  /* 0x4b8000001414c820 */ /* 0x000fe20000400000 */
[----:B--2---:R-:W-:Y:S01]  /*04c0*/  FSETP.GT.AND P4, PT, R15, 8.50705917302346158658e+37, PT ;  /* 0x7e8000000f00780b */ /* 0x004fe20003f84000 */
[----:B------:R-:W-:Y:S01]  /*04d0*/  FADD R11, -R11, R7 ;  /* 0x000000070b0b7221 */ /* 0x000fe20000000100 */
[C---:B------:R-:W-:Y:S01]  /*04e0*/  FSEL R24, R3.reuse, 1, P6 ;  /* 0x3f80000003187808 */ /* 0x040fe20003000000 */
[----:B------:R-:W-:Y:S02]  /*04f0*/  @P6 FMUL R8, R8, 0.25 ;  /* 0x3e80000008086820 */ /* 0x000fe40000400000 */
[----:B------:R2:W4:Y:S01]  /*0500*/  MUFU.RCP R7, R12 ;  /* 0x0000000c00077308 */ /* 0x0005220000001000 */
[----:B------:R-:W-:Y:S01]  /*0510*/  @P2 FMUL R14, R14, 0.25 ;  /* 0x3e8000000e0e2820 */ /* 0x000fe20000400000 */
[----:B------:R-:W-:Y:S01]  /*0520*/  @!P5 FMUL R8, R8, 16777216 ;  /* 0x4b8000000808d820 */ /* 0x000fe20000400000 */
[----:B------:R-:W-:Y:S01]  /*0530*/  @!P5 FMUL R24, R24, 16777216 ;  /* 0x4b8000001818d820 */ /* 0x000fe20000400000 */
[----:B--2---:R-:W-:Y:S01]  /*0540*/  FSEL R12, R3, 1, P2 ;  /* 0x3f800000030c7808 */ /* 0x004fe20001000000 */
[----:B------:R-:W-:Y:S01]  /*0550*/  @!P3 FMUL R14, R14, 16777216 ;  /* 0x4b8000000e0eb820 */ /* 0x000fe20000400000 */
[----:B-1----:R-:W-:-:S03]  /*0560*/  FSETP.GT.AND P5, PT, R13, 8.50705917302346158658e+37, PT ;  /* 0x7e8000000d00780b */ /* 0x002fc60003fa4000 */
[----:B------:R-:W-:Y:S01]  /*0570*/  @!P3 FMUL R12, R12, 16777216 ;  /* 0x4b8000000c0cb820 */ /* 0x000fe20000400000 */
[----:B---3--:R-:W-:Y:S01]  /*0580*/  FSETP.GT.AND P3, PT, R25, 8.50705917302346158658e+37, PT ;  /* 0x7e8000001900780b */ /* 0x008fe20003f64000 */
[----:B------:R-:W-:Y:S01]  /*0590*/  FADD R17, -R21, R17 ;  /* 0x0000001115117221 */ /* 0x000fe20000000100 */
[C---:B------:R-:W-:Y:S01]  /*05a0*/  FSETP.GEU.AND P6, PT, R15.reuse, 1.175494350822287508e-38, PT ;  /* 0x008000000f00780b */ /* 0x040fe20003fce000 */
[----:B------:R-:W-:Y:S01]  /*05b0*/  @P4 FMUL R15, R15, 0.25 ;  /* 0x3e8000000f0f4820 */ /* 0x000fe20000400000 */
[----:B------:R-:W-:Y:S01]  /*05c0*/  FSEL R21, R3, 1, P4 ;  /* 0x3f80000003157808 */ /* 0x000fe20002000000 */
[----:B------:R-:W1:Y:S01]  /*05d0*/  MUFU.RCP R29, R14 ;  /* 0x0000000e001d7308 */ /* 0x000e620000001000 */
[----:B------:R-:W-:Y:S02]  /*05e0*/  FSETP.GEU.AND P2, PT, R13, 1.175494350822287508e-38, PT ;  /* 0x008000000d00780b */ /* 0x000fe40003f4e000 */
[----:B------:R-:W-:Y:S01]  /*05f0*/  FSETP.GEU.AND P4, PT, R25, 1.175494350822287508e-38, PT ;  /* 0x008000001900780b */ /* 0x000fe20003f8e000 */
[----:B------:R-:W-:-:S04]  /*0600*/  FADD R23, -R23, R19 ;  /* 0x0000001317177221 */ /* 0x000fc80000000100 */
[----:B------:R-:W2:Y:S01]  /*0610*/  MUFU.RCP R33, R8 ;  /* 0x0000000800217308 */ /* 0x000ea20000001000 */
[----:B----4-:R-:W-:Y:S01]  /*0620*/  FMUL R19, R7, R6 ;  /* 0x0000000607137220 */ /* 0x010fe20000400000 */
[----:B------:R-:W-:Y:S01]  /*0630*/  @P5 FMUL R13, R13, 0.25 ;  /* 0x3e8000000d0d5820 */ /* 0x000fe20000400000 */
[----:B------:R-:W3:Y:S01]  /*0640*/  LDC.64 R6, c[0x0][0x228] ;  /* 0x00008a00ff067b82 */ /* 0x000ee20000000a00 */
[----:B------:R-:W-:-:S04]  /*0650*/  @P3 FMUL R25, R25, 0.25 ;  /* 0x3e80000019193820 */ /* 0x000fc80000400000 */
[----:B------:R-:W4:Y:S01]  /*0660*/  MUFU.RCP R9, R9 ;  /* 0x0000000900097308 */ /* 0x000f220000001000 */
[----:B------:R-:W-:Y:S01]  /*0670*/  @!P6 FMUL R15, R15, 16777216 ;  /* 0x4b8000000f0fe820 */ /* 0x000fe20000400000 */
[----:B------:R-:W-:Y:S01]  /*0680*/  @!P2 FMUL R13, R13, 16777216 ;  /* 0x4b8000000d0da820 */ /* 0x000fe20000400000 */
[----:B------:R-:W-:Y:S01]  /*0690*/  @!P4 FMUL R25, R25, 16777216 ;  /* 0x4b8000001919c820 */ /* 0x000fe20000400000 */
[----:B-1----:R-:W-:Y:S01]  /*06a0*/  FMUL R12, R29, R12 ;  /* 0x0000000c1d0c7220 */ /* 0x002fe20000400000 */
[----:B--2---:R-:W-:-:S03]  /*06b0*/  FMUL R33, R33, R24 ;  /* 0x0000001821217220 */ /* 0x004fc60000400000 */
[----:B------:R1:W2:Y:S08]  /*06c0*/  MUFU.RCP R8, R15 ;  /* 0x0000000f00087308 */ /* 0x0002b00000001000 */
[----:B------:R-:W5:Y:S01]  /*06d0*/  MUFU.RCP R26, R13 ;  /* 0x0000000d001a7308 */ /* 0x000f620000001000 */
[----:B----4-:R-:W-:Y:S01]  /*06e0*/  FMUL R24, R9, R20 ;  /* 0x0000001409187220 */ /* 0x010fe20000400000 */
[----:B-1----:R-:W-:-:S06]  /*06f0*/  FMUL R15, R33, R10 ;  /* 0x0000000a210f7220 */ /* 0x002fcc0000400000 */
[----:B------:R2:W1:Y:S01]  /*0700*/  MUFU.RCP R29, R25 ;  /* 0x00000019001d7308 */ /* 0x0004620000001000 */
[C---:B------:R-:W-:Y:S02]  /*0710*/  FSEL R9, R3.reuse, 1, P5 ;  /* 0x3f80000003097808 */ /* 0x040fe40002800000 */
[----:B------:R-:W-:Y:S01]  /*0720*/  FSEL R10, R3, 1, P3 ;  /* 0x3f800000030a7808 */ /* 0x000fe20001800000 */
[----:B------:R-:W-:Y:S02]  /*0730*/  @!P6 FMUL R21, R21, 16777216 ;  /* 0x4b8000001515e820 */ /* 0x000fe40000400000 */
[----:B------:R-:W-:Y:S02]  /*0740*/  @!P2 FMUL R9, R9, 16777216 ;  /* 0x4b8000000909a820 */ /* 0x000fe40000400000 */
[----:B------:R-:W-:Y:S01]  /*0750*/  @!P4 FMUL R10, R10, 16777216 ;  /* 0x4b8000000a0ac820 */ /* 0x000fe20000400000 */
[----:B------:R-:W-:Y:S01]  /*0760*/  FMUL R12, R12, R11 ;  /* 0x0000000b0c0c7220 */ /* 0x000fe20000400000 */
[----:B------:R-:W-:Y:S01]  /*0770*/  FMUL R24, R24, R5 ;  /* 0x0000000518187220 */ /* 0x000fe20000400000 */
[----:B------:R-:W-:Y:S01]  /*0780*/  FMUL R19, R19, R4 ;  /* 0x0000000413137220 */ /* 0x000fe20000400000 */
[----:B--2---:R-:W-:Y:S01]  /*0790*/  FMUL R25, R8, R21 ;  /* 0x0000001508197220 */ /* 0x004fe20000400000 */
[----:B-----5:R-:W-:Y:S01]  /*07a0*/  FMUL R26, R26, R9 ;  /* 0x000000091a1a7220 */ /* 0x020fe20000400000 */
[----:B---3--:R-:W-:-:S04]  /*07b0*/  IMAD.WIDE R32, R2, 0x4, R6 ;  /* 0x0000000402207825 */ /* 0x008fc800078e0206 */
[----:B-1----:R-:W-:Y:S01]  /*07c0*/  FMUL R29, R29, R10 ;  /* 0x0000000a1d1d7220 */ /* 0x002fe20000400000 */
[----:B------:R-:W-:Y:S02]  /*07d0*/  CS2R R8, SRZ ;  /* 0x0000000000087805 */ /* 0x000fe4000001ff00 */
[----:B------:R-:W-:Y:S02]  /*07e0*/  CS2R R10, SRZ ;  /* 0x00000000000a7805 */ /* 0x000fe4000001ff00 */
[----:B------:R-:W-:Y:S02]  /*07f0*/  CS2R R4, SRZ ;  /* 0x0000000000047805 */ /* 0x000fe4000001ff00 */
[----:B------:R-:W-:Y:S02]  /*0800*/  CS2R R6, SRZ ;  /* 0x0000000000067805 */ /* 0x000fe4000001ff00 */
[----:B------:R-:W2:Y:S04]  /*0810*/  @!P1 LDG.E.EL.128 R8, desc[UR4][R32.64] ;  /* 0x0000000420089981 */ /* 0x000ea8000c2e1d00 */
[----:B------:R-:W2:Y:S01]  /*0820*/  @!P1 LDG.E.EL.128 R4, desc[UR4][R30.64] ;  /* 0x000000041e049981 */ /* 0x000ea2000c2e1d00 */
[----:B------:R-:W-:-:S04]  /*0830*/  FADD R27, R27, 0.0010000000474974513054 ;  /* 0x3a83126f1b1b7421 */ /* 0x000fc80000000000 */
[----:B------:R-:W1:Y:S02]  /*0840*/  MUFU.SQRT R20, R27 ;  /* 0x0000001b00147308 */ /* 0x000e640000002000 */
[C---:B-1----:R-:W-:Y:S02]  /*0850*/  FSETP.GT.AND P2, PT, R20.reuse, 8.50705917302346158658e+37, PT ;  /* 0x7e8000001400780b */ /* 0x042fe40003f44000 */
[----:B------:R-:W-:-:S11]  /*0860*/  FSETP.GEU.AND P3, PT, R20, 1.175494350822287508e-38, PT ;  /* 0x008000001400780b */ /* 0x000fd60003f6e000 */
[----:B------:R-:W-:-:S04]  /*0870*/  @P2 FMUL R20, R20, 0.25 ;  /* 0x3e80000014142820 */ /* 0x000fc80000400000 */
[----:B------:R-:W-:-:S06]  /*0880*/  @!P3 FMUL R20, R20, 16777216 ;  /* 0x4b8000001414b820 */ /* 0x000fcc0000400000 */
[----:B------:R-:W1:Y:S01]  /*0890*/  MUFU.RCP R20, R20 ;  /* 0x0000001400147308 */ /* 0x000e620000001000 */
[----:B------:R-:W-:-:S05]  /*08a0*/  FSEL R3, R3, 1, P2 ;  /* 0x3f80000003037808 */ /* 0x000fca0001000000 */
[----:B------:R-:W-:Y:S01]  /*08b0*/  @!P3 FMUL R3, R3, 16777216 ;  /* 0x4b8000000303b820 */ /* 0x000fe20000400000 */
[----:B------:R-:W-:-:S03]  /*08c0*/  FADD R18, -R22, R18 ;  /* 0x0000001216127221 */ /* 0x000fc60000000100 */
[----:B-1----:R-:W-:Y:S01]  /*08d0*/  FMUL R2, R20, R3 ;  /* 0x0000000314027220 */ /* 0x002fe20000400000 */
[----:B------:R-:W-:-:S03]  /*08e0*/  CS2R R20, SRZ ;  /* 0x0000000000147805 */ /* 0x000fc6000001ff00 */
[----:B------:R-:W-:Y:S01]  /*08f0*/  FMUL R2, R2, R23 ;  /* 0x0000001702027220 */ /* 0x000fe20000400000 */
[----:B------:R-:W-:-:S06]  /*0900*/  CS2R R22, SRZ ;  /* 0x0000000000167805 */ /* 0x000fcc000001ff00 */
[----:B------:R-:W3:Y:S01]  /*0910*/  @!P0 LDG.E.EL.128 R20, desc[UR4][R30.64] ;  /* 0x000000041e148981 */ /* 0x000ee2000c2e1d00 */
[----:B--2---:R-:W-:Y:S01]  /*0920*/  FFMA R6, R15, R10, R6 ;  /* 0x0000000a0f067223 */ /* 0x004fe20000000006 */
[----:B------:R-:W-:Y:S01]  /*0930*/  FFMA R7, R12, R11, R7 ;  /* 0x0000000b0c077223 */ /* 0x000fe20000000007 */
[----:B------:R-:W-:Y:S02]  /*0940*/  CS2R R12, SRZ ;  /* 0x00000000000c7805 */ /* 0x000fe4000001ff00 */
[----:B------:R-:W-:Y:S01]  /*0950*/  CS2R R14, SRZ ;  /* 0x00000000000e7805 */ /* 0x000fe2000001ff00 */
[----:B------:R-:W1:Y:S05]  /*0960*/  LDC.64 R10, c[0x0][0x238] ;  /* 0x00008e00ff0a7b82 */ /* 0x000e6a0000000a00 */
[----:B------:R-:W3:Y:S01]  /*0970*/  @!P0 LDG.E.EL.128 R12, desc[UR4][R32.64] ;  /* 0x00000004200c8981 */ /* 0x000ee2000c2e1d00 */
[----:B------:R-:W-:Y:S01]  /*0980*/  FFMA R5, R24, R9, R5 ;  /* 0x0000000918057223 */ /* 0x000fe20000000005 */
[----:B------:R-:W-:Y:S01]  /*0990*/  FFMA R4, R19, R8, R4 ;  /* 0x0000000813047223 */ /* 0x000fe20000000004 */
[----:B------:R-:W-:Y:S01]  /*09a0*/  FSETP.GEU.AND P2, PT, R7, RZ, PT ;  /* 0x000000ff0700720b */ /* 0x000fe20003f4e000 */
[----:B------:R-:W-:Y:S01]  /*09b0*/  FMUL R29, R29, R18 ;  /* 0x000000121d1d7220 */ /* 0x000fe20000400000 */
[----:B------:R-:W-:Y:S01]  /*09c0*/  FSETP.GEU.AND P3, PT, R6, RZ, PT ;  /* 0x000000ff0600720b */ /* 0x000fe20003f6e000 */
[----:B------:R-:W-:Y:S01]  /*09d0*/  FMUL R26, R26, R17 ;  /* 0x000000111a1a7220 */ /* 0x000fe20000400000 */
[----:B------:R-:W-:Y:S01]  /*09e0*/  FSETP.GEU.AND P4, PT, R5, RZ, PT ;  /* 0x000000ff0500720b */ /* 0x000fe20003f8e000 */
[----:B------:R-:W-:Y:S01]  /*09f0*/  FMUL R25, R25, R16 ;  /* 0x0000001019197220 */ /* 0x000fe20000400000 */
[----:B------:R-:W-:-:S02]  /*0a00*/  FSETP.GEU.AND P5, PT, R4, RZ, PT ;  /* 0x000000ff0400720b */ /* 0x000fc40003fae000 */
[----:B------:R-:W-:Y:S02]  /*0a10*/  SEL R7, R7, RZ, P2 ;  /* 0x000000ff07077207 */ /* 0x000fe40001000000 */
[----:B------:R-:W-:Y:S02]  /*0a20*/  SEL R6, R6, RZ, P3 ;  /* 0x000000ff06067207 */ /* 0x000fe40001800000 */
[----:B------:R-:W-:Y:S02]  /*0a30*/  SEL R5, R5, RZ, P4 ;  /* 0x000000ff05057207 */ /* 0x000fe40002000000 */
[----:B------:R-:W-:Y:S01]  /*0a40*/  SEL R4, R4, RZ, P5 ;  /* 0x000000ff04047207 */ /* 0x000fe20002800000 */
[----:B-1----:R-:W-:-:S05]  /*0a50*/  IMAD.WIDE R10, R0, 0x4, R10 ;  /* 0x00000004000a7825 */ /* 0x002fca00078e020a */
[----:B------:R1:W-:Y:S01]  /*0a60*/  @!P1 STG.E.128 desc[UR4][R10.64], R4 ;  /* 0x000000040a009986 */ /* 0x0003e2000c101d04 */
[----:B---3--:R-:W-:Y:S01]  /*0a70*/  FFMA R2, R2, R15, R23 ;  /* 0x0000000f02027223 */ /* 0x008fe20000000017 */
[----:B------:R-:W-:Y:S01]  /*0a80*/  FFMA R14, R29, R14, R22 ;  /* 0x0000000e1d0e7223 */ /* 0x000fe20000000016 */
[----:B------:R-:W-:Y:S01]  /*0a90*/  FFMA R13, R26, R13, R21 ;  /* 0x0000000d1a0d7223 */ /* 0x000fe20000000015 */
[----:B------:R-:W-:Y:S02]  /*0aa0*/  FFMA R12, R25, R12, R20 ;  /* 0x0000000c190c7223 */ /* 0x000fe40000000014 */
[----:B------:R-:W-:Y:S02]  /*0ab0*/  FSETP.GEU.AND P1, PT, R2, RZ, PT ;  /* 0x000000ff0200720b */ /* 0x000fe40003f2e000 */
[----:B------:R-:W-:Y:S02]  /*0ac0*/  FSETP.GEU.AND P2, PT, R14, RZ, PT ;  /* 0x000000ff0e00720b */ /* 0x000fe40003f4e000 */
[----:B------:R-:W-:-:S02]  /*0ad0*/  FSETP.GEU.AND P3, PT, R13, RZ, PT ;  /* 0x000000ff0d00720b */ /* 0x000fc40003f6e000 */
[----:B------:R-:W-:Y:S02]  /*0ae0*/  FSETP.GEU.AND P4, PT, R12, RZ, PT ;  /* 0x000000ff0c00720b */ /* 0x000fe40003f8e000 */
[----:B------:R-:W-:Y:S02]  /*0af0*/  SEL R15, R2, RZ, P1 ;  /* 0x000000ff020f7207 */ /* 0x000fe40000800000 */
[----:B------:R-:W-:Y:S02]  /*0b00*/  SEL R14, R14, RZ, P2 ;  /* 0x000000ff0e0e7207 */ /* 0x000fe40001000000 */
[----:B------:R-:W-:Y:S02]  /*0b10*/  SEL R13, R13, RZ, P3 ;  /* 0x000000ff0d0d7207 */ /* 0x000fe40001800000 */
[----:B------:R-:W-:Y:S01]  /*0b20*/  SEL R12, R12, RZ, P4 ;  /* 0x000000ff0c0c7207 */ /* 0x000fe20002000000 */
[----:B-1----:R-:W-:Y:S06]  /*0b30*/  @P0 EXIT ;  /* 0x000000000000094d */ /* 0x002fec0003800000 */
[----:B------:R-:W-:Y:S01]  /*0b40*/  STG.E.128 desc[UR4][R10.64+0x800], R12 ;  /* 0x0008000c0a007986 */ /* 0x000fe2000c101d04 */
[----:B------:R-:W-:Y:S05]  /*0b50*/  EXIT ;  /* 0x000000000000794d */ /* 0x000fea0003800000 */
.L_x_0:
[----:B------:R-:W-:-:S00]  /*0b60*/  BRA `(.L_x_0) ;  /* 0xfffffffc00fc7947 */ /* 0x000fc0000383ffff */
[----:B------:R-:W-:-:S00]  /*0b70*/  NOP ;  /* 0x0000000000007918 */ /* 0x000fc00000000000 */
        /* <DEDUP_REMOVED lines=8> */
.L_x_1:


//--------------------- .nv.global.init           --------------------------
	.section	.nv.global.init,"aw",@progbits
.nv.global.init:
	.type		_$_str,@object
	.size		_$_str,(_$_str_$_2 - _$_str)
_$_str:
        /*0000*/ 	.byte	0x5f, 0x5f, 0x43, 0x55, 0x44, 0x41, 0x5f, 0x46, 0x54, 0x5a, 0x00
	.type		_$_str_$_2,@object
	.size		_$_str_$_2,(.L_1 - _$_str_$_2)
_$_str_$_2:
        /*000b*/ 	.byte	0x5f, 0x5f, 0x43, 0x55, 0x44, 0x41, 0x5f, 0x50, 0x52, 0x45, 0x43, 0x5f, 0x53, 0x51, 0x52, 0x54
        /*001b*/ 	.byte	0x00
.L_1:


//--------------------- .nv.constant0.triton_poi_fused__native_batch_norm_legit_no_training_relu_34 --------------------------
	.section	.nv.constant0.triton_poi_fused__native_batch_norm_legit_no_training_relu_34,"a",@progbits
	.sectionflags	@""
	.align	4
.nv.constant0.triton_poi_fused__native_batch_norm_legit_no_training_relu_34:
	.zero		580
